	.headerflags	@"EF_CUDA_TEXMODE_UNIFIED EF_CUDA_64BIT_ADDRESS EF_CUDA_ACCELERATORS EF_CUDA_SM90 EF_CUDA_VIRTUAL_SM(EF_CUDA_SM90)"
	.elftype	@"ET_EXEC"


//--------------------- .nv.info                  --------------------------
	.section	.nv.info,"",@"SHT_CUDA_INFO"
	.align	4


	//----- nvinfo : EIATTR_REGCOUNT
	.align		4
        /*0000*/ 	.byte	0x04, 0x2f
        /*0002*/ 	.short	(.L_1 - .L_0)
	.align		4
.L_0:
        /*0004*/ 	.word	index@(triton_poi_fused__unsafe_index_add_mul_sub_102)
        /*0008*/ 	.word	0x00000022


	//----- nvinfo : EIATTR_MIN_STACK_SIZE
	.align		4
.L_1:
        /*000c*/ 	.byte	0x04, 0x12
        /*000e*/ 	.short	(.L_3 - .L_2)
	.align		4
.L_2:
        /*0010*/ 	.word	index@(triton_poi_fused__unsafe_index_add_mul_sub_102)
        /*0014*/ 	.word	0x00000000


	//----- nvinfo : EIATTR_FRAME_SIZE
	.align		4
.L_3:
        /*0018*/ 	.byte	0x04, 0x11
        /*001a*/ 	.short	(.L_5 - .L_4)
	.align		4
.L_4:
        /*001c*/ 	.word	index@(triton_poi_fused__unsafe_index_add_mul_sub_102)
        /*0020*/ 	.word	0x00000000


	//----- nvinfo : EIATTR_MIN_STACK_SIZE
	.align		4
.L_5:
        /*0024*/ 	.byte	0x04, 0x12
        /*0026*/ 	.short	(.L_7 - .L_6)
	.align		4
.L_6:
        /*0028*/ 	.word	index@(triton_poi_fused__unsafe_index_add_mul_sub_102)
        /*002c*/ 	.word	0x00000000
.L_7:


//--------------------- .nv.info.triton_poi_fused__unsafe_index_add_mul_sub_102 --------------------------
	.section	.nv.info.triton_poi_fused__unsafe_index_add_mul_sub_102,"",@"SHT_CUDA_INFO"
	.sectionflags	@""
	.align	4


	//----- nvinfo : EIATTR_CUDA_API_VERSION
	.align		4
        /*0000*/ 	.byte	0x04, 0x37
        /*0002*/ 	.short	(.L_9 - .L_8)
.L_8:
        /*0004*/ 	.word	0x0000007c


	//----- nvinfo : EIATTR_KPARAM_INFO
	.align		4
.L_9:
        /*0008*/ 	.byte	0x04, 0x17
        /*000a*/ 	.short	(.L_11 - .L_10)
.L_10:
        /*000c*/ 	.word	0x00000000
        /*0010*/ 	.short	0x0006
        /*0012*/ 	.short	0x0030
        /*0014*/ 	.byte	0x00, 0xf0, 0x11, 0x00


	//----- nvinfo : EIATTR_KPARAM_INFO
	.align		4
.L_11:
        /*0018*/ 	.byte	0x04, 0x17
        /*001a*/ 	.short	(.L_13 - .L_12)
.L_12:
        /*001c*/ 	.word	0x00000000
        /*0020*/ 	.short	0x0005
        /*0022*/ 	.short	0x0028
        /*0024*/ 	.byte	0x00, 0xf4, 0x21, 0x00


	//----- nvinfo : EIATTR_KPARAM_INFO
	.align		4
.L_13:
        /*0028*/ 	.byte	0x04, 0x17
        /*002a*/ 	.short	(.L_15 - .L_14)
.L_14:
        /*002c*/ 	.word	0x00000000
        /*0030*/ 	.short	0x0004
        /*0032*/ 	.short	0x0020
        /*0034*/ 	.byte	0x00, 0xf4, 0x21, 0x00


	//----- nvinfo : EIATTR_KPARAM_INFO
	.align		4
.L_15:
        /*0038*/ 	.byte	0x04, 0x17
        /*003a*/ 	.short	(.L_17 - .L_16)
.L_16:
        /*003c*/ 	.word	0x00000000
        /*0040*/ 	.short	0x0003
        /*0042*/ 	.short	0x0018
        /*0044*/ 	.byte	0x00, 0xf4, 0x21, 0x00


	//----- nvinfo : EIATTR_KPARAM_INFO
	.align		4
.L_17:
        /*0048*/ 	.byte	0x04, 0x17
        /*004a*/ 	.short	(.L_19 - .L_18)
.L_18:
        /*004c*/ 	.word	0x00000000
        /*0050*/ 	.short	0x0002
        /*0052*/ 	.short	0x0010
        /*0054*/ 	.byte	0x00, 0xf4, 0x21, 0x00


	//----- nvinfo : EIATTR_KPARAM_INFO
	.align		4
.L_19:
        /*0058*/ 	.byte	0x04, 0x17
        /*005a*/ 	.short	(.L_21 - .L_20)
.L_20:
        /*005c*/ 	.word	0x00000000
        /*0060*/ 	.short	0x0001
        /*0062*/ 	.short	0x0008
        /*0064*/ 	.byte	0x00, 0xf4, 0x21, 0x00


	//----- nvinfo : EIATTR_KPARAM_INFO
	.align		4
.L_21:
        /*0068*/ 	.byte	0x04, 0x17
        /*006a*/ 	.short	(.L_23 - .L_22)
.L_22:
        /*006c*/ 	.word	0x00000000
        /*0070*/ 	.short	0x0000
        /*0072*/ 	.short	0x0000
        /*0074*/ 	.byte	0x00, 0xf4, 0x21, 0x00


	//----- nvinfo : EIATTR_SPARSE_MMA_MASK
	.align		4
.L_23:
        /*0078*/ 	.byte	0x03, 0x50
        /*007a*/ 	.short	0x0000


	//----- nvinfo : EIATTR_MAXREG_COUNT
	.align		4
        /*007c*/ 	.byte	0x03, 0x1b
        /*007e*/ 	.short	0x00ff


	//----- nvinfo : EIATTR_EXIT_INSTR_OFFSETS
	.align		4
        /*0080*/ 	.byte	0x04, 0x1c
        /*0082*/ 	.short	(.L_25 - .L_24)


	//   ....[0]....
.L_24:
        /*0084*/ 	.word	0x00000b40


	//----- nvinfo : EIATTR_REQNTID
	.align		4
.L_25:
        /*0088*/ 	.byte	0x04, 0x10
        /*008a*/ 	.short	(.L_27 - .L_26)
.L_26:
        /*008c*/ 	.word	0x00000080
        /*0090*/ 	.word	0x00000001
        /*0094*/ 	.word	0x00000001


	//----- nvinfo : EIATTR_CBANK_PARAM_SIZE
	.align		4
.L_27:
        /*0098*/ 	.byte	0x03, 0x19
        /*009a*/ 	.short	0x0034


	//----- nvinfo : EIATTR_PARAM_CBANK
	.align		4
        /*009c*/ 	.byte	0x04, 0x0a
        /*009e*/ 	.short	(.L_29 - .L_28)
	.align		4
.L_28:
        /*00a0*/ 	.word	index@(.nv.constant0.triton_poi_fused__unsafe_index_add_mul_sub_102)
        /*00a4*/ 	.short	0x0210
        /*00a6*/ 	.short	0x0034


	//----- nvinfo : EIATTR_SW_WAR
	.align		4
.L_29:
        /*00a8*/ 	.byte	0x04, 0x36
        /*00aa*/ 	.short	(.L_31 - .L_30)
.L_30:
        /*00ac*/ 	.word	0x00000008
.L_31:


//--------------------- .nv.callgraph             --------------------------
	.section	.nv.callgraph,"",@"SHT_CUDA_CALLGRAPH"
	.align	4
	.sectionentsize	8
	.align		4
        /*0000*/ 	.word	0x00000000
	.align		4
        /*0004*/ 	.word	0xffffffff
	.align		4
        /*0008*/ 	.word	0x00000000
	.align		4
        /*000c*/ 	.word	0xfffffffe
	.align		4
        /*0010*/ 	.word	0x00000000
	.align		4
        /*0014*/ 	.word	0xfffffffd
	.align		4
        /*0018*/ 	.word	0x00000000
	.align		4
        /*001c*/ 	.word	0xfffffffc


//--------------------- .text.triton_poi_fused__unsafe_index_add_mul_sub_102 --------------------------
	.section	.text.triton_poi_fused__unsafe_index_add_mul_sub_102,"ax",@progbits
	.align	128
        .global         triton_poi_fused__unsafe_index_add_mul_sub_102
        .type           triton_poi_fused__unsafe_index_add_mul_sub_102,@function
        .size           triton_poi_fused__unsafe_index_add_mul_sub_102,(.L_x_1 - triton_poi_fused__unsafe_index_add_mul_sub_102)
        .other          triton_poi_fused__unsafe_index_add_mul_sub_102,@"STO_CUDA_ENTRY STV_DEFAULT"
triton_poi_fused__unsafe_index_add_mul_sub_102:
.text.triton_poi_fused__unsafe_index_add_mul_sub_102:
[----:B------:R-:W-:Y:S01]  /*0000*/  LDC R1, c[0x0][0x28] ;  /* 0x00000a00ff017b82 */ /* 0x000fe20000000800 */
[----:B------:R-:W1:Y:S07]  /*0010*/  S2R R0, SR_TID.X ;  /* 0x0000000000007919 */ /* 0x000e6e0000002100 */
[----:B------:R-:W2:Y:S01]  /*0020*/  LDC.64 R4, c[0x0][0x210] ;  /* 0x00008400ff047b82 */ /* 0x000ea20000000a00 */
[----:B------:R-:W-:Y:S01]  /*0030*/  ULDC.64 UR4, c[0x0][0x208] ;  /* 0x0000820000047ab9 */ /* 0x000fe20000000a00 */
[----:B------:R-:W-:Y:S01]  /*0040*/  ULDC.64 UR6, c[0x0][0x220] ;  /* 0x0000880000067ab9 */ /* 0x000fe20000000a00 */
[----:B------:R-:W3:Y:S05]  /*0050*/  S2R R3, SR_CTAID.X ;  /* 0x0000000000037919 */ /* 0x000eea0000002500 */
[----:B------:R-:W4:Y:S01]  /*0060*/  LDC.64 R26, c[0x0][0x218] ;  /* 0x00008600ff1a7b82 */ /* 0x000f220000000a00 */
[----:B-1----:R-:W-:Y:S01]  /*0070*/  IMAD.SHL.U32 R0, R0, 0x4, RZ ;  /* 0x0000000400007824 */ /* 0x002fe200078e00ff */
[----:B---3--:R-:W-:-:S04]  /*0080*/  SHF.R.S32.HI R18, RZ, 0x15, R3 ;  /* 0x00000015ff127819 */ /* 0x008fc80000011403 */
[----:B------:R-:W-:Y:S02]  /*0090*/  LOP3.LUT R0, R0, 0x1fc, RZ, 0xc0, !PT ;  /* 0x000001fc00007812 */ /* 0x000fe400078ec0ff */
[----:B------:R-:W-:-:S03]  /*00a0*/  SGXT R18, R18, 0x1 ;  /* 0x000000011212781a */ /* 0x000fc60000000200 */
[----:B------:R-:W-:-:S04]  /*00b0*/  IMAD R3, R3, 0x400, R0 ;  /* 0x0000040003037824 */ /* 0x000fc800078e0200 */
[----:B------:R-:W-:Y:S01]  /*00c0*/  VIADD R17, R3, 0x200 ;  /* 0x0000020003117836 */ /* 0x000fe20000000000 */
[----:B------:R-:W-:-:S04]  /*00d0*/  SHF.R.S32.HI R0, RZ, 0x1f, R3 ;  /* 0x0000001fff007819 */ /* 0x000fc80000011403 */
[----:B------:R-:W-:Y:S02]  /*00e0*/  LEA.HI R6, R18, R17, RZ, 0x5 ;  /* 0x0000001112067211 */ /* 0x000fe400078f28ff */
[----:B------:R-:W-:Y:S02]  /*00f0*/  LEA.HI R0, R0, R3, RZ, 0x5 ;  /* 0x0000000300007211 */ /* 0x000fe400078f28ff */
[----:B------:R-:W-:Y:S02]  /*0100*/  SHF.R.S32.HI R6, RZ, 0x5, R6 ;  /* 0x00000005ff067819 */ /* 0x000fe40000011406 */
[----:B------:R-:W-:Y:S02]  /*0110*/  SHF.R.S32.HI R2, RZ, 0x5, R0 ;  /* 0x00000005ff027819 */ /* 0x000fe40000011400 */
[----:B------:R-:W-:Y:S02]  /*0120*/  LEA.HI R8, R6, R6, RZ, 0x5 ;  /* 0x0000000606087211 */ /* 0x000fe400078f28ff */
[----:B------:R-:W-:-:S02]  /*0130*/  LEA.HI R7, R2, R2, RZ, 0x5 ;  /* 0x0000000202077211 */ /* 0x000fc400078f28ff */
[----:B------:R-:W-:Y:S02]  /*0140*/  LOP3.LUT R9, R8, 0xffffffe0, RZ, 0xc0, !PT ;  /* 0xffffffe008097812 */ /* 0x000fe400078ec0ff */
[----:B------:R-:W-:Y:S02]  /*0150*/  LOP3.LUT R7, R7, 0xffffffe0, RZ, 0xc0, !PT ;  /* 0xffffffe007077812 */ /* 0x000fe400078ec0ff */
[----:B------:R-:W-:Y:S01]  /*0160*/  LOP3.LUT R16, R0, 0xffffffe0, RZ, 0xc0, !PT ;  /* 0xffffffe000107812 */ /* 0x000fe200078ec0ff */
[----:B------:R-:W-:Y:S02]  /*0170*/  IMAD.IADD R9, R6, 0x1, -R9 ;  /* 0x0000000106097824 */ /* 0x000fe400078e0a09 */
[----:B------:R-:W-:Y:S02]  /*0180*/  IMAD.IADD R7, R2, 0x1, -R7 ;  /* 0x0000000102077824 */ /* 0x000fe400078e0a07 */
[--C-:B--2---:R-:W-:Y:S02]  /*0190*/  IMAD.WIDE R10, R9, 0x8, R4.reuse ;  /* 0x00000008090a7825 */ /* 0x104fe400078e0204 */
[----:B------:R-:W1:Y:S02]  /*01a0*/  LDC.64 R8, c[0x0][0x228] ;  /* 0x00008a00ff087b82 */ /* 0x000e640000000a00 */
[----:B------:R-:W-:-:S02]  /*01b0*/  IMAD.WIDE R20, R7, 0x8, R4 ;  /* 0x0000000807147825 */ /* 0x000fc400078e0204 */
[----:B------:R-:W2:Y:S02]  /*01c0*/  LDG.E.EL.64 R10, desc[UR4][R10.64] ;  /* 0x000000040a0a7981 */ /* 0x000ea4000c2e1b00 */
[----:B------:R-:W-:Y:S02]  /*01d0*/  IMAD.IADD R16, R3, 0x1, -R16 ;  /* 0x0000000103107824 */ /* 0x000fe400078e0a10 */
[----:B------:R-:W3:Y:S02]  /*01e0*/  LDG.E.EL.64 R20, desc[UR4][R20.64] ;  /* 0x0000000414147981 */ /* 0x000ee4000c2e1b00 */
[----:B----4-:R-:W-:-:S06]  /*01f0*/  IMAD.WIDE R12, R16, 0x8, R26 ;  /* 0x00000008100c7825 */ /* 0x010fcc00078e021a */
[----:B------:R-:W4:Y:S01]  /*0200*/  LDG.E.EL.128 R12, desc[UR4][R12.64] ;  /* 0x000000040c0c7981 */ /* 0x000f22000c2e1d00 */
[----:B-1----:R-:W-:-:S06]  /*0210*/  IMAD.WIDE R4, R16, 0x8, R8 ;  /* 0x0000000810047825 */ /* 0x002fcc00078e0208 */
[----:B------:R-:W5:Y:S01]  /*0220*/  LDG.E.EL.128 R4, desc[UR4][R4.64] ;  /* 0x0000000404047981 */ /* 0x000f62000c2e1d00 */
[----:B------:R-:W-:-:S05]  /*0230*/  VIADD R25, R3, 0x2 ;  /* 0x0000000203197836 */ /* 0x000fca0000000000 */
[----:B------:R-:W-:-:S04]  /*0240*/  LEA.HI R0, R18, R25, RZ, 0x5 ;  /* 0x0000001912007211 */ /* 0x000fc800078f28ff */
[----:B------:R-:W-:-:S05]  /*0250*/  LOP3.LUT R0, R0, 0xffffffe0, RZ, 0xc0, !PT ;  /* 0xffffffe000007812 */ /* 0x000fca00078ec0ff */
[----:B------:R-:W-:Y:S01]  /*0260*/  IMAD.IADD R25, R25, 0x1, -R0 ;  /* 0x0000000119197824 */ /* 0x000fe200078e0a00 */
[----:B------:R-:W-:-:S04]  /*0270*/  LEA.HI R17, R18, R17, RZ, 0xa ;  /* 0x0000001112117211 */ /* 0x000fc800078f50ff */
[----:B------:R-:W-:Y:S02]  /*0280*/  SHF.R.S32.HI R17, RZ, 0xa, R17 ;  /* 0x0000000aff117819 */ /* 0x000fe40000011411 */
[----:B--2---:R-:W-:-:S04]  /*0290*/  SHF.R.U32.HI R23, RZ, 0x1b, R11 ;  /* 0x0000001bff177819 */ /* 0x004fc8000001160b */
[----:B------:R-:W-:Y:S02]  /*02a0*/  LOP3.LUT R23, R23, 0x10, RZ, 0xc0, !PT ;  /* 0x0000001017177812 */ /* 0x000fe400078ec0ff */
[----:B---3--:R-:W-:Y:S02]  /*02b0*/  SHF.R.U32.HI R19, RZ, 0x1b, R21 ;  /* 0x0000001bff137819 */ /* 0x008fe40000011615 */
[----:B------:R-:W-:Y:S02]  /*02c0*/  IADD3 R2, P1, R10, R23, RZ ;  /* 0x000000170a027210 */ /* 0x000fe40007f3e0ff */
[----:B------:R-:W-:-:S03]  /*02d0*/  LOP3.LUT R19, R19, 0x10, RZ, 0xc0, !PT ;  /* 0x0000001013137812 */ /* 0x000fc600078ec0ff */
[----:B------:R-:W-:Y:S01]  /*02e0*/  IMAD.X R11, RZ, RZ, R11, P1 ;  /* 0x000000ffff0b7224 */ /* 0x000fe200008e060b */
[----:B------:R-:W-:Y:S02]  /*02f0*/  IADD3 R19, P0, R20, R19, RZ ;  /* 0x0000001314137210 */ /* 0x000fe40007f1e0ff */
[----:B----4-:R-:W-:Y:S02]  /*0300*/  SHF.R.U32.HI R28, RZ, 0x19, R13 ;  /* 0x00000019ff1c7819 */ /* 0x010fe4000001160d */
[----:B------:R-:W-:Y:S01]  /*0310*/  SHF.L.U64.HI R0, R2, 0x6, R11 ;  /* 0x0000000602007819 */ /* 0x000fe2000001020b */
[----:B------:R-:W-:Y:S01]  /*0320*/  IMAD.X R20, RZ, RZ, R21, P0 ;  /* 0x000000ffff147224 */ /* 0x000fe200000e0615 */
[----:B------:R-:W-:Y:S01]  /*0330*/  LEA R29, P0, R12, UR6, 0x2 ;  /* 0x000000060c1d7c11 */ /* 0x000fe2000f8010ff */
[----:B------:R-:W-:Y:S01]  /*0340*/  IMAD.SHL.U32 R2, R2, 0x40, RZ ;  /* 0x0000004002027824 */ /* 0x000fe200078e00ff */
[----:B------:R-:W-:Y:S02]  /*0350*/  LOP3.LUT R28, R28, 0x40, RZ, 0xc0, !PT ;  /* 0x000000401c1c7812 */ /* 0x000fe400078ec0ff */
[----:B------:R-:W-:-:S02]  /*0360*/  LEA.HI.X R13, R12, UR7, R13, 0x2, P0 ;  /* 0x000000070c0d7c11 */ /* 0x000fc400080f140d */
[----:B------:R-:W-:Y:S01]  /*0370*/  IADD3 R22, P2, P3, R2, R29, R28 ;  /* 0x0000001d02167210 */ /* 0x000fe20007b5e01c */
[C---:B------:R-:W-:Y:S01]  /*0380*/  IMAD.SHL.U32 R10, R19.reuse, 0x40, RZ ;  /* 0x00000040130a7824 */ /* 0x040fe200078e00ff */
[----:B------:R-:W-:Y:S02]  /*0390*/  SHF.L.U64.HI R11, R19, 0x6, R20 ;  /* 0x00000006130b7819 */ /* 0x000fe40000010214 */
[----:B------:R-:W-:Y:S02]  /*03a0*/  IADD3.X R23, R0, R13, RZ, P2, P3 ;  /* 0x0000000d00177210 */ /* 0x000fe400017e64ff */
[----:B------:R-:W-:Y:S02]  /*03b0*/  SHF.R.U32.HI R19, RZ, 0x19, R15 ;  /* 0x00000019ff137819 */ /* 0x000fe4000001160f */
[----:B------:R-:W-:Y:S01]  /*03c0*/  LEA R12, P2, R14, UR6, 0x2 ;  /* 0x000000060e0c7c11 */ /* 0x000fe2000f8410ff */
[----:B------:R-:W-:Y:S01]  /*03d0*/  IMAD.SHL.U32 R20, R17, 0x100, RZ ;  /* 0x0000010011147824 */ /* 0x000fe200078e00ff */
[----:B------:R-:W-:-:S02]  /*03e0*/  IADD3 R28, P0, P1, R10, R29, R28 ;  /* 0x0000001d0a1c7210 */ /* 0x000fc4000791e01c */
[----:B------:R-:W-:Y:S02]  /*03f0*/  LEA.HI R17, R18, R3, RZ, 0xa ;  /* 0x0000000312117211 */ /* 0x000fe400078f50ff */
[----:B------:R-:W-:Y:S02]  /*0400*/  LOP3.LUT R19, R19, 0x40, RZ, 0xc0, !PT ;  /* 0x0000004013137812 */ /* 0x000fe400078ec0ff */
[----:B------:R-:W-:Y:S02]  /*0410*/  LEA.HI.X R14, R14, UR7, R15, 0x2, P2 ;  /* 0x000000070e0e7c11 */ /* 0x000fe400090f140f */
[----:B-----5:R-:W-:Y:S02]  /*0420*/  SHF.R.U32.HI R15, RZ, 0x19, R5 ;  /* 0x00000019ff0f7819 */ /* 0x020fe40000011605 */
[----:B------:R-:W-:Y:S02]  /*0430*/  IADD3 R18, P5, P4, R10, R12, R19 ;  /* 0x0000000c0a127210 */ /* 0x000fe40007cbe013 */
[----:B------:R-:W-:-:S02]  /*0440*/  SHF.R.S32.HI R17, RZ, 0xa, R17 ;  /* 0x0000000aff117819 */ /* 0x000fc40000011411 */
[----:B------:R-:W-:Y:S02]  /*0450*/  IADD3.X R29, R11, R13, RZ, P0, P1 ;  /* 0x0000000d0b1d7210 */ /* 0x000fe400007e24ff */
[----:B------:R-:W-:Y:S02]  /*0460*/  LOP3.LUT R13, R15, 0x40, RZ, 0xc0, !PT ;  /* 0x000000400f0d7812 */ /* 0x000fe400078ec0ff */
[----:B------:R-:W-:Y:S02]  /*0470*/  LEA R15, P0, R4, UR6, 0x2 ;  /* 0x00000006040f7c11 */ /* 0x000fe4000f8010ff */
[----:B------:R-:W-:Y:S01]  /*0480*/  IADD3 R12, P3, P2, R2, R12, R19 ;  /* 0x0000000c020c7210 */ /* 0x000fe20007a7e013 */
[----:B------:R-:W-:Y:S01]  /*0490*/  IMAD.SHL.U32 R21, R17, 0x100, RZ ;  /* 0x0000010011157824 */ /* 0x000fe200078e00ff */
[----:B------:R-:W-:Y:S02]  /*04a0*/  IADD3.X R19, R11, R14, RZ, P5, P4 ;  /* 0x0000000e0b137210 */ /* 0x000fe40002fe84ff */
[----:B------:R-:W-:-:S02]  /*04b0*/  LEA.HI.X R5, R4, UR7, R5, 0x2, P0 ;  /* 0x0000000704057c11 */ /* 0x000fc400080f1405 */
[----:B------:R-:W-:Y:S01]  /*04c0*/  IADD3 R30, P0, P1, R10, R15, R13 ;  /* 0x0000000f0a1e7210 */ /* 0x000fe2000791e00d */
[----:B------:R-:W-:-:S03]  /*04d0*/  IMAD.WIDE R18, R21, 0x4, R18 ;  /* 0x0000000415127825 */ /* 0x000fc600078e0212 */
[----:B------:R-:W-:Y:S02]  /*04e0*/  IADD3.X R31, R11, R5, RZ, P0, P1 ;  /* 0x000000050b1f7210 */ /* 0x000fe400007e24ff */
[----:B------:R-:W-:Y:S01]  /*04f0*/  IADD3 R4, P0, P1, R2, R15, R13 ;  /* 0x0000000f02047210 */ /* 0x000fe2000791e00d */
[----:B------:R1:W2:Y:S01]  /*0500*/  LDG.E.EL R24, desc[UR4][R18.64] ;  /* 0x0000000412187981 */ /* 0x0002a2000c2e1900 */
[----:B------:R-:W-:Y:S01]  /*0510*/  IADD3.X R13, R0, R14, RZ, P3, P2 ;  /* 0x0000000e000d7210 */ /* 0x000fe20001fe44ff */
[----:B------:R-:W-:Y:S01]  /*0520*/  IMAD.WIDE R22, R20, 0x4, R22 ;  /* 0x0000000414167825 */ /* 0x000fe200078e0216 */
[----:B------:R-:W-:-:S03]  /*0530*/  IADD3.X R5, R0, R5, RZ, P0, P1 ;  /* 0x0000000500057210 */ /* 0x000fc600007e24ff */
[C---:B------:R-:W-:Y:S02]  /*0540*/  IMAD.WIDE R12, R20.reuse, 0x4, R12 ;  /* 0x00000004140c7825 */ /* 0x040fe400078e020c */
[----:B------:R-:W3:Y:S01]  /*0550*/  LDG.E.EL R22, desc[UR4][R22.64] ;  /* 0x0000000416167981 */ /* 0x000ee2000c2e1900 */
[----:B-1----:R-:W1:Y:S01]  /*0560*/  LDC.64 R18, c[0x0][0x230] ;  /* 0x00008c00ff127b82 */ /* 0x002e620000000a00 */
[----:B------:R-:W-:-:S04]  /*0570*/  IMAD.WIDE R14, R20, 0x4, R4 ;  /* 0x00000004140e7825 */ /* 0x000fc800078e0204 */
[C---:B------:R-:W-:Y:S01]  /*0580*/  IMAD.WIDE R4, R25.reuse, 0x8, R8 ;  /* 0x0000000819047825 */ /* 0x040fe200078e0208 */
[----:B------:R-:W-:Y:S01]  /*0590*/  SHF.R.U32.HI R8, RZ, 0x19, R7 ;  /* 0x00000019ff087819 */ /* 0x000fe20000011607 */
[----:B------:R-:W3:Y:S04]  /*05a0*/  LDG.E.EL R9, desc[UR4][R14.64] ;  /* 0x000000040e097981 */ /* 0x000ee8000c2e1900 */
[----:B------:R4:W5:Y:S01]  /*05b0*/  LDG.E.EL R23, desc[UR4][R12.64] ;  /* 0x000000040c177981 */ /* 0x000962000c2e1900 */
[----:B------:R-:W-:Y:S01]  /*05c0*/  LOP3.LUT R8, R8, 0x40, RZ, 0xc0, !PT ;  /* 0x0000004008087812 */ /* 0x000fe200078ec0ff */
[----:B----4-:R-:W-:Y:S01]  /*05d0*/  IMAD.WIDE R12, R25, 0x8, R26 ;  /* 0x00000008190c7825 */ /* 0x010fe200078e021a */
[----:B------:R-:W-:-:S04]  /*05e0*/  LEA R25, P0, R6, UR6, 0x2 ;  /* 0x0000000606197c11 */ /* 0x000fc8000f8010ff */
[----:B------:R-:W-:Y:S02]  /*05f0*/  LEA.HI.X R7, R6, UR7, R7, 0x2, P0 ;  /* 0x0000000706077c11 */ /* 0x000fe400080f1407 */
[----:B------:R-:W-:Y:S01]  /*0600*/  IADD3 R14, P0, P1, R10, R25, R8 ;  /* 0x000000190a0e7210 */ /* 0x000fe2000791e008 */
[----:B------:R-:W-:-:S03]  /*0610*/  IMAD.WIDE R28, R21, 0x4, R28 ;  /* 0x00000004151c7825 */ /* 0x000fc600078e021c */
[----:B------:R-:W-:Y:S01]  /*0620*/  IADD3.X R15, R11, R7, RZ, P0, P1 ;  /* 0x000000070b0f7210 */ /* 0x000fe200007e24ff */
[----:B------:R-:W-:Y:S02]  /*0630*/  IMAD.WIDE R30, R21, 0x4, R30 ;  /* 0x00000004151e7825 */ /* 0x000fe400078e021e */
[----:B------:R-:W4:Y:S02]  /*0640*/  LDG.E.EL R28, desc[UR4][R28.64] ;  /* 0x000000041c1c7981 */ /* 0x000f24000c2e1900 */
[----:B-1----:R-:W-:-:S04]  /*0650*/  IMAD.WIDE R18, R16, 0x4, R18 ;  /* 0x0000000410127825 */ /* 0x002fc800078e0212 */
[----:B------:R-:W-:Y:S01]  /*0660*/  IMAD.WIDE R14, R21, 0x4, R14 ;  /* 0x00000004150e7825 */ /* 0x000fe200078e020e */
[----:B------:R-:W-:Y:S01]  /*0670*/  IADD3 R6, P0, P1, R2, R25, R8 ;  /* 0x0000001902067210 */ /* 0x000fe2000791e008 */
[----:B------:R-:W2:Y:S04]  /*0680*/  LDG.E.EL.128 R16, desc[UR4][R18.64] ;  /* 0x0000000412107981 */ /* 0x000ea8000c2e1d00 */
[----:B------:R-:W4:Y:S04]  /*0690*/  LDG.E.EL R29, desc[UR4][R30.64] ;  /* 0x000000041e1d7981 */ /* 0x000f28000c2e1900 */
[----:B------:R-:W2:Y:S01]  /*06a0*/  LDG.E.EL R25, desc[UR4][R14.64] ;  /* 0x000000040e197981 */ /* 0x000ea2000c2e1900 */
[----:B------:R-:W-:-:S03]  /*06b0*/  IADD3.X R7, R0, R7, RZ, P0, P1 ;  /* 0x0000000700077210 */ /* 0x000fc600007e24ff */
[----:B------:R-:W5:Y:S01]  /*06c0*/  LDG.E.EL.128 R12, desc[UR4][R12.64] ;  /* 0x000000040c0c7981 */ /* 0x000f62000c2e1d00 */
[----:B------:R-:W-:-:S05]  /*06d0*/  IMAD.WIDE R6, R20, 0x4, R6 ;  /* 0x0000000414067825 */ /* 0x000fca00078e0206 */
[----:B------:R-:W5:Y:S04]  /*06e0*/  LDG.E.EL R26, desc[UR4][R6.64] ;  /* 0x00000004061a7981 */ /* 0x000f68000c2e1900 */
[----:B------:R-:W5:Y:S01]  /*06f0*/  LDG.E.EL.128 R4, desc[UR4][R4.64] ;  /* 0x0000000404047981 */ /* 0x000f62000c2e1d00 */
[----:B---3--:R-:W-:Y:S01]  /*0700*/  FADD R9, -R22, R9 ;  /* 0x0000000916097221 */ /* 0x008fe20000000100 */
[----:B----4-:R-:W-:-:S04]  /*0710*/  FADD R29, -R28, R29 ;  /* 0x0000001d1c1d7221 */ /* 0x010fc80000000100 */
[C---:B--2---:R-:W-:Y:S01]  /*0720*/  FFMA R8, R16.reuse, R29, R28 ;  /* 0x0000001d10087223 */ /* 0x044fe2000000001c */
[----:B------:R-:W-:Y:S01]  /*0730*/  FFMA R16, R16, R9, R22 ;  /* 0x0000000910107223 */ /* 0x000fe20000000016 */
[--C-:B-----5:R-:W-:Y:S02]  /*0740*/  SHF.R.U32.HI R29, RZ, 0x19, R13.reuse ;  /* 0x00000019ff1d7819 */ /* 0x120fe4000001160d */
[C---:B------:R-:W-:Y:S02]  /*0750*/  LEA R28, P0, R12.reuse, UR6, 0x2 ;  /* 0x000000060c1c7c11 */ /* 0x040fe4000f8010ff */
[----:B------:R-:W-:Y:S02]  /*0760*/  LOP3.LUT R29, R29, 0x40, RZ, 0xc0, !PT ;  /* 0x000000401d1d7812 */ /* 0x000fe400078ec0ff */
[----:B------:R-:W-:Y:S02]  /*0770*/  LEA.HI.X R9, R12, UR7, R13, 0x2, P0 ;  /* 0x000000070c097c11 */ /* 0x000fe400080f140d */
[----:B------:R-:W-:-:S02]  /*0780*/  IADD3 R12, P0, P1, R10, R28, R29 ;  /* 0x0000001c0a0c7210 */ /* 0x000fc4000791e01d */
[----:B------:R-:W-:Y:S02]  /*0790*/  IADD3 R28, P2, P3, R2, R28, R29 ;  /* 0x0000001c021c7210 */ /* 0x000fe40007b5e01d */
[-C--:B------:R-:W-:Y:S02]  /*07a0*/  IADD3.X R13, R11, R9.reuse, RZ, P0, P1 ;  /* 0x000000090b0d7210 */ /* 0x080fe400007e24ff */
[----:B------:R-:W-:Y:S01]  /*07b0*/  IADD3.X R29, R0, R9, RZ, P2, P3 ;  /* 0x00000009001d7210 */ /* 0x000fe200017e64ff */
[----:B------:R-:W-:Y:S01]  /*07c0*/  FADD R9, -R24, R25 ;  /* 0x0000001918097221 */ /* 0x000fe20000000100 */
[----:B------:R-:W-:Y:S01]  /*07d0*/  FADD R26, -R23, R26 ;  /* 0x0000001a171a7221 */ /* 0x000fe20000000100 */
[----:B------:R-:W-:Y:S02]  /*07e0*/  SHF.R.U32.HI R25, RZ, 0x19, R15 ;  /* 0x00000019ff197819 */ /* 0x000fe4000001160f */
[C---:B------:R-:W-:Y:S01]  /*07f0*/  FFMA R9, R17.reuse, R9, R24 ;  /* 0x0000000911097223 */ /* 0x040fe20000000018 */
[----:B------:R-:W-:Y:S01]  /*0800*/  SHF.R.U32.HI R22, RZ, 0x19, R5 ;  /* 0x00000019ff167819 */ /* 0x000fe20000011605 */
[----:B------:R-:W-:Y:S01]  /*0810*/  FFMA R17, R17, R26, R23 ;  /* 0x0000001a11117223 */ /* 0x000fe20000000017 */
[----:B------:R-:W-:-:S02]  /*0820*/  LEA R24, P1, R4, UR6, 0x2 ;  /* 0x0000000604187c11 */ /* 0x000fc4000f8210ff */
[----:B------:R-:W-:Y:S02]  /*0830*/  LEA R23, P0, R14, UR6, 0x2 ;  /* 0x000000060e177c11 */ /* 0x000fe4000f8010ff */
[----:B------:R-:W-:Y:S02]  /*0840*/  LOP3.LUT R25, R25, 0x40, RZ, 0xc0, !PT ;  /* 0x0000004019197812 */ /* 0x000fe400078ec0ff */
[----:B------:R-:W-:Y:S02]  /*0850*/  LOP3.LUT R22, R22, 0x40, RZ, 0xc0, !PT ;  /* 0x0000004016167812 */ /* 0x000fe400078ec0ff */
[----:B------:R-:W-:Y:S02]  /*0860*/  LEA.HI.X R27, R4, UR7, R5, 0x2, P1 ;  /* 0x00000007041b7c11 */ /* 0x000fe400088f1405 */
[----:B------:R-:W-:Y:S02]  /*0870*/  LEA.HI.X R26, R14, UR7, R15, 0x2, P0 ;  /* 0x000000070e1a7c11 */ /* 0x000fe400080f140f */
[----:B------:R-:W-:-:S02]  /*0880*/  IADD3 R4, P2, P3, R10, R23, R25 ;  /* 0x000000170a047210 */ /* 0x000fc40007b5e019 */
[----:B------:R-:W-:Y:S02]  /*0890*/  IADD3 R14, P4, P5, R10, R24, R22 ;  /* 0x000000180a0e7210 */ /* 0x000fe40007d9e016 */
[C---:B------:R-:W-:Y:S02]  /*08a0*/  IADD3.X R5, R11.reuse, R26, RZ, P2, P3 ;  /* 0x0000001a0b057210 */ /* 0x040fe400017e64ff */
[----:B------:R-:W-:Y:S01]  /*08b0*/  IADD3.X R15, R11, R27, RZ, P4, P5 ;  /* 0x0000001b0b0f7210 */ /* 0x000fe200027ea4ff */
[----:B------:R-:W-:Y:S01]  /*08c0*/  IMAD.WIDE R4, R21, 0x4, R4 ;  /* 0x0000000415047825 */ /* 0x000fe200078e0204 */
[----:B------:R-:W-:-:S03]  /*08d0*/  IADD3 R22, P0, P1, R2, R24, R22 ;  /* 0x0000001802167210 */ /* 0x000fc6000791e016 */
[C---:B------:R-:W-:Y:S01]  /*08e0*/  IMAD.WIDE R14, R21.reuse, 0x4, R14 ;  /* 0x00000004150e7825 */ /* 0x040fe200078e020e */
[----:B------:R-:W-:Y:S01]  /*08f0*/  SHF.R.U32.HI R24, RZ, 0x19, R7 ;  /* 0x00000019ff187819 */ /* 0x000fe20000011607 */
[----:B------:R-:W2:Y:S02]  /*0900*/  LDG.E.EL R4, desc[UR4][R4.64] ;  /* 0x0000000404047981 */ /* 0x000ea4000c2e1900 */
[----:B------:R-:W-:-:S04]  /*0910*/  IMAD.WIDE R12, R21, 0x4, R12 ;  /* 0x00000004150c7825 */ /* 0x000fc800078e020c */
[----:B------:R-:W-:Y:S02]  /*0920*/  IMAD.WIDE R28, R20, 0x4, R28 ;  /* 0x00000004141c7825 */ /* 0x000fe400078e021c */
[----:B------:R-:W3:Y:S04]  /*0930*/  LDG.E.EL R12, desc[UR4][R12.64] ;  /* 0x000000040c0c7981 */ /* 0x000ee8000c2e1900 */
[----:B------:R1:W3:Y:S04]  /*0940*/  LDG.E.EL R5, desc[UR4][R14.64] ;  /* 0x000000040e057981 */ /* 0x0002e8000c2e1900 */
[----:B------:R4:W5:Y:S01]  /*0950*/  LDG.E.EL R13, desc[UR4][R28.64] ;  /* 0x000000041c0d7981 */ /* 0x000962000c2e1900 */
[----:B-1----:R-:W-:-:S02]  /*0960*/  LOP3.LUT R15, R24, 0x40, RZ, 0xc0, !PT ;  /* 0x00000040180f7812 */ /* 0x002fc400078ec0ff */
[----:B------:R-:W-:-:S04]  /*0970*/  LEA R14, P2, R6, UR6, 0x2 ;  /* 0x00000006060e7c11 */ /* 0x000fc8000f8410ff */
[----:B------:R-:W-:Y:S02]  /*0980*/  LEA.HI.X R6, R6, UR7, R7, 0x2, P2 ;  /* 0x0000000706067c11 */ /* 0x000fe400090f1407 */
[----:B------:R-:W-:Y:S02]  /*0990*/  IADD3 R10, P4, P5, R10, R14, R15 ;  /* 0x0000000e0a0a7210 */ /* 0x000fe40007d9e00f */
[C---:B------:R-:W-:Y:S02]  /*09a0*/  IADD3 R24, P2, P3, R2.reuse, R23, R25 ;  /* 0x0000001702187210 */ /* 0x040fe40007b5e019 */
[----:B------:R-:W-:Y:S02]  /*09b0*/  IADD3.X R11, R11, R6, RZ, P4, P5 ;  /* 0x000000060b0b7210 */ /* 0x000fe400027ea4ff */
[----:B----4-:R-:W-:Y:S02]  /*09c0*/  IADD3 R28, P4, P5, R2, R14, R15 ;  /* 0x0000000e021c7210 */ /* 0x010fe40007d9e00f */
[----:B------:R-:W-:-:S02]  /*09d0*/  IADD3.X R25, R0, R26, RZ, P2, P3 ;  /* 0x0000001a00197210 */ /* 0x000fc400017e64ff */
[C---:B------:R-:W-:Y:S02]  /*09e0*/  IADD3.X R23, R0.reuse, R27, RZ, P0, P1 ;  /* 0x0000001b00177210 */ /* 0x040fe400007e24ff */
[----:B------:R-:W-:Y:S01]  /*09f0*/  IADD3.X R29, R0, R6, RZ, P4, P5 ;  /* 0x00000006001d7210 */ /* 0x000fe200027ea4ff */
[----:B------:R-:W-:Y:S02]  /*0a00*/  IMAD.WIDE R6, R21, 0x4, R10 ;  /* 0x0000000415067825 */ /* 0x000fe400078e020a */
[----:B------:R-:W1:Y:S02]  /*0a10*/  LDC.64 R10, c[0x0][0x238] ;  /* 0x00008e00ff0a7b82 */ /* 0x000e640000000a00 */
[C---:B------:R-:W-:Y:S02]  /*0a20*/  IMAD.WIDE R24, R20.reuse, 0x4, R24 ;  /* 0x0000000414187825 */ /* 0x040fe400078e0218 */
[----:B------:R-:W2:Y:S02]  /*0a30*/  LDG.E.EL R7, desc[UR4][R6.64] ;  /* 0x0000000406077981 */ /* 0x000ea4000c2e1900 */
[----:B------:R-:W-:-:S02]  /*0a40*/  IMAD.WIDE R22, R20, 0x4, R22 ;  /* 0x0000000414167825 */ /* 0x000fc400078e0216 */
[----:B------:R-:W4:Y:S02]  /*0a50*/  LDG.E.EL R24, desc[UR4][R24.64] ;  /* 0x0000000418187981 */ /* 0x000f24000c2e1900 */
[----:B------:R-:W-:Y:S02]  /*0a60*/  IMAD.WIDE R28, R20, 0x4, R28 ;  /* 0x00000004141c7825 */ /* 0x000fe400078e021c */
[----:B------:R-:W5:Y:S04]  /*0a70*/  LDG.E.EL R22, desc[UR4][R22.64] ;  /* 0x0000000416167981 */ /* 0x000f68000c2e1900 */
[----:B------:R-:W4:Y:S01]  /*0a80*/  LDG.E.EL R29, desc[UR4][R28.64] ;  /* 0x000000041c1d7981 */ /* 0x000f22000c2e1900 */
[----:B-1----:R-:W-:-:S04]  /*0a90*/  IMAD.WIDE R2, R3, 0x4, R10 ;  /* 0x0000000403027825 */ /* 0x002fc800078e020a */
[----:B---3--:R-:W-:-:S04]  /*0aa0*/  FADD R5, -R12, R5 ;  /* 0x000000050c057221 */ /* 0x008fc80000000100 */
[----:B------:R-:W-:Y:S01]  /*0ab0*/  FFMA R10, R18, R5, R12 ;  /* 0x00000005120a7223 */ /* 0x000fe2000000000c */
[----:B--2---:R-:W-:-:S04]  /*0ac0*/  FADD R11, -R4, R7 ;  /* 0x00000007040b7221 */ /* 0x004fc80000000100 */
[----:B------:R-:W-:Y:S01]  /*0ad0*/  FFMA R11, R19, R11, R4 ;  /* 0x0000000b130b7223 */ /* 0x000fe20000000004 */
[----:B-----5:R-:W-:Y:S01]  /*0ae0*/  FADD R0, -R13, R22 ;  /* 0x000000160d007221 */ /* 0x020fe20000000100 */
[----:B----4-:R-:W-:-:S03]  /*0af0*/  FADD R15, -R24, R29 ;  /* 0x0000001d180f7221 */ /* 0x010fc60000000100 */
[----:B------:R-:W-:Y:S01]  /*0b00*/  FFMA R18, R18, R0, R13 ;  /* 0x0000000012127223 */ /* 0x000fe2000000000d */
[----:B------:R-:W-:Y:S01]  /*0b10*/  FFMA R19, R19, R15, R24 ;  /* 0x0000000f13137223 */ /* 0x000fe20000000018 */
[----:B------:R-:W-:Y:S04]  /*0b20*/  STG.E.128 desc[UR4][R2.64], R8 ;  /* 0x0000000802007986 */ /* 0x000fe8000c101d04 */
[----:B------:R-:W-:Y:S01]  /*0b30*/  STG.E.128 desc[UR4][R2.64+0x800], R16 ;  /* 0x0008001002007986 */ /* 0x000fe2000c101d04 */
[----:B------:R-:W-:Y:S05]  /*0b40*/  EXIT ;  /* 0x000000000000794d */ /* 0x000fea0003800000 */
.L_x_0:
[----:B------:R-:W-:-:S00]  /*0b50*/  BRA `(.L_x_0) ;  /* 0xfffffffc00fc7947 */ /* 0x000fc0000383ffff */
[----:B------:R-:W-:-:S00]  /*0b60*/  NOP ;  /* 0x0000000000007918 */ /* 0x000fc00000000000 */
        /* <DEDUP_REMOVED lines=9> */
.L_x_1:


//--------------------- .nv.constant0.triton_poi_fused__unsafe_index_add_mul_sub_102 --------------------------
	.section	.nv.constant0.triton_poi_fused__unsafe_index_add_mul_sub_102,"a",@progbits
	.sectionflags	@""
	.align	4
.nv.constant0.triton_poi_fused__unsafe_index_add_mul_sub_102:
	.zero		580
